	.headerflags	@"EF_CUDA_TEXMODE_UNIFIED EF_CUDA_64BIT_ADDRESS EF_CUDA_ACCELERATORS EF_CUDA_SM90 EF_CUDA_VIRTUAL_SM(EF_CUDA_SM90)"
	.elftype	@"ET_EXEC"


//--------------------- .nv.info                  --------------------------
	.section	.nv.info,"",@"SHT_CUDA_INFO"
	.align	4


	//----- nvinfo : EIATTR_REGCOUNT
	.align		4
        /*0000*/ 	.byte	0x04, 0x2f
        /*0002*/ 	.short	(.L_3 - .L_2)
	.align		4
.L_2:
        /*0004*/ 	.word	index@(triton_poi_fused_add_div_mean_mul_pow_sqrt_0)
        /*0008*/ 	.word	0x00000017


	//----- nvinfo : EIATTR_MIN_STACK_SIZE
	.align		4
.L_3:
        /*000c*/ 	.byte	0x04, 0x12
        /*000e*/ 	.short	(.L_5 - .L_4)
	.align		4
.L_4:
        /*0010*/ 	.word	index@(triton_poi_fused_add_div_mean_mul_pow_sqrt_0)
        /*0014*/ 	.word	0x00000000


	//----- nvinfo : EIATTR_FRAME_SIZE
	.align		4
.L_5:
        /*0018*/ 	.byte	0x04, 0x11
        /*001a*/ 	.short	(.L_7 - .L_6)
	.align		4
.L_6:
        /*001c*/ 	.word	index@(triton_poi_fused_add_div_mean_mul_pow_sqrt_0)
        /*0020*/ 	.word	0x00000000


	//----- nvinfo : EIATTR_MIN_STACK_SIZE
	.align		4
.L_7:
        /*0024*/ 	.byte	0x04, 0x12
        /*0026*/ 	.short	(.L_9 - .L_8)
	.align		4
.L_8:
        /*0028*/ 	.word	index@(triton_poi_fused_add_div_mean_mul_pow_sqrt_0)
        /*002c*/ 	.word	0x00000000
.L_9:


//--------------------- .nv.info.triton_poi_fused_add_div_mean_mul_pow_sqrt_0 --------------------------
	.section	.nv.info.triton_poi_fused_add_div_mean_mul_pow_sqrt_0,"",@"SHT_CUDA_INFO"
	.sectionflags	@""
	.align	4


	//----- nvinfo : EIATTR_CUDA_API_VERSION
	.align		4
        /*0000*/ 	.byte	0x04, 0x37
        /*0002*/ 	.short	(.L_11 - .L_10)
.L_10:
        /*0004*/ 	.word	0x0000007c


	//----- nvinfo : EIATTR_KPARAM_INFO
	.align		4
.L_11:
        /*0008*/ 	.byte	0x04, 0x17
        /*000a*/ 	.short	(.L_13 - .L_12)
.L_12:
        /*000c*/ 	.word	0x00000000
        /*0010*/ 	.short	0x0003
        /*0012*/ 	.short	0x0018
        /*0014*/ 	.byte	0x00, 0xf0, 0x11, 0x00


	//----- nvinfo : EIATTR_KPARAM_INFO
	.align		4
.L_13:
        /*0018*/ 	.byte	0x04, 0x17
        /*001a*/ 	.short	(.L_15 - .L_14)
.L_14:
        /*001c*/ 	.word	0x00000000
        /*0020*/ 	.short	0x0002
        /*0022*/ 	.short	0x0010
        /*0024*/ 	.byte	0x00, 0xf4, 0x21, 0x00


	//----- nvinfo : EIATTR_KPARAM_INFO
	.align		4
.L_15:
        /*0028*/ 	.byte	0x04, 0x17
        /*002a*/ 	.short	(.L_17 - .L_16)
.L_16:
        /*002c*/ 	.word	0x00000000
        /*0030*/ 	.short	0x0001
        /*0032*/ 	.short	0x0008
        /*0034*/ 	.byte	0x00, 0xf4, 0x21, 0x00


	//----- nvinfo : EIATTR_KPARAM_INFO
	.align		4
.L_17:
        /*0038*/ 	.byte	0x04, 0x17
        /*003a*/ 	.short	(.L_19 - .L_18)
.L_18:
        /*003c*/ 	.word	0x00000000
        /*0040*/ 	.short	0x0000
        /*0042*/ 	.short	0x0000
        /*0044*/ 	.byte	0x00, 0xf4, 0x21, 0x00


	//----- nvinfo : EIATTR_SPARSE_MMA_MASK
	.align		4
.L_19:
        /*0048*/ 	.byte	0x03, 0x50
        /*004a*/ 	.short	0x0000


	//----- nvinfo : EIATTR_MAXREG_COUNT
	.align		4
        /*004c*/ 	.byte	0x03, 0x1b
        /*004e*/ 	.short	0x00ff


	//----- nvinfo : EIATTR_EXIT_INSTR_OFFSETS
	.align		4
        /*0050*/ 	.byte	0x04, 0x1c
        /*0052*/ 	.short	(.L_21 - .L_20)


	//   ....[0]....
.L_20:
        /*0054*/ 	.word	0x000003f0


	//   ....[1]....
        /*0058*/ 	.word	0x00000410


	//----- nvinfo : EIATTR_REQNTID
	.align		4
.L_21:
        /*005c*/ 	.byte	0x04, 0x10
        /*005e*/ 	.short	(.L_23 - .L_22)
.L_22:
        /*0060*/ 	.word	0x00000080
        /*0064*/ 	.word	0x00000001
        /*0068*/ 	.word	0x00000001


	//----- nvinfo : EIATTR_CBANK_PARAM_SIZE
	.align		4
.L_23:
        /*006c*/ 	.byte	0x03, 0x19
        /*006e*/ 	.short	0x001c


	//----- nvinfo : EIATTR_PARAM_CBANK
	.align		4
        /*0070*/ 	.byte	0x04, 0x0a
        /*0072*/ 	.short	(.L_25 - .L_24)
	.align		4
.L_24:
        /*0074*/ 	.word	index@(.nv.constant0.triton_poi_fused_add_div_mean_mul_pow_sqrt_0)
        /*0078*/ 	.short	0x0210
        /*007a*/ 	.short	0x001c


	//----- nvinfo : EIATTR_SW_WAR
	.align		4
.L_25:
        /*007c*/ 	.byte	0x04, 0x36
        /*007e*/ 	.short	(.L_27 - .L_26)
.L_26:
        /*0080*/ 	.word	0x00000008
.L_27:


//--------------------- .nv.callgraph             --------------------------
	.section	.nv.callgraph,"",@"SHT_CUDA_CALLGRAPH"
	.align	4
	.sectionentsize	8
	.align		4
        /*0000*/ 	.word	0x00000000
	.align		4
        /*0004*/ 	.word	0xffffffff
	.align		4
        /*0008*/ 	.word	0x00000000
	.align		4
        /*000c*/ 	.word	0xfffffffe
	.align		4
        /*0010*/ 	.word	0x00000000
	.align		4
        /*0014*/ 	.word	0xfffffffd
	.align		4
        /*0018*/ 	.word	0x00000000
	.align		4
        /*001c*/ 	.word	0xfffffffc


//--------------------- .nv.constant4             --------------------------
	.section	.nv.constant4,"a",@progbits
	.align	8
	.align		8
.nv.constant4:
        /*0000*/ 	.dword	_$_str
	.align		8
        /*0008*/ 	.dword	_$_str_$_2


//--------------------- .text.triton_poi_fused_add_div_mean_mul_pow_sqrt_0 --------------------------
	.section	.text.triton_poi_fused_add_div_mean_mul_pow_sqrt_0,"ax",@progbits
	.align	128
        .global         triton_poi_fused_add_div_mean_mul_pow_sqrt_0
        .type           triton_poi_fused_add_div_mean_mul_pow_sqrt_0,@function
        .size           triton_poi_fused_add_div_mean_mul_pow_sqrt_0,(.L_x_1 - triton_poi_fused_add_div_mean_mul_pow_sqrt_0)
        .other          triton_poi_fused_add_div_mean_mul_pow_sqrt_0,@"STO_CUDA_ENTRY STV_DEFAULT"
triton_poi_fused_add_div_mean_mul_pow_sqrt_0:
.text.triton_poi_fused_add_div_mean_mul_pow_sqrt_0:
[----:B------:R-:W0:Y:S02]  /*0000*/  LDC R1, c[0x0][0x28] ;  /* 0x00000a00ff017b82 */ /* 0x000e240000000800 */
[----:B------:R-:W1:Y:S01]  /*0010*/  S2R R0, SR_TID.X ;  /* 0x0000000000007919 */ /* 0x000e620000002100 */
[----:B------:R-:W2:Y:S01]  /*0020*/  LDC.64 R4, c[0x0][0x218] ;  /* 0x00008600ff047b82 */ /* 0x000ea20000000a00 */
[----:B------:R-:W-:Y:S01]  /*0030*/  CS2R R18, SRZ ;  /* 0x0000000000127805 */ /* 0x000fe2000001ff00 */
[----:B------:R-:W-:Y:S01]  /*0040*/  ULDC.64 UR4, c[0x0][0x208] ;  /* 0x0000820000047ab9 */ /* 0x000fe20000000a00 */
[----:B------:R-:W3:Y:S01]  /*0050*/  S2R R9, SR_CTAID.X ;  /* 0x0000000000097919 */ /* 0x000ee20000002500 */
[----:B------:R-:W-:Y:S01]  /*0060*/  CS2R R16, SRZ ;  /* 0x0000000000107805 */ /* 0x000fe2000001ff00 */
[----:B------:R-:W-:Y:S02]  /*0070*/  HFMA2.MMA R8, -RZ, RZ, 0, 0 ;  /* 0x00000000ff087435 */ /* 0x000fe400000001ff */
[----:B------:R-:W-:Y:S01]  /*0080*/  HFMA2.MMA R20, -RZ, RZ, 0, 0 ;  /* 0x00000000ff147435 */ /* 0x000fe200000001ff */
[----:B------:R-:W-:Y:S01]  /*0090*/  MOV R10, RZ ;  /* 0x000000ff000a7202 */ /* 0x000fe20000000f00 */
[----:B------:R-:W4:Y:S01]  /*00a0*/  LDC.64 R6, c[0x0][0x210] ;  /* 0x00008400ff067b82 */ /* 0x000f220000000a00 */
[----:B-1----:R-:W-:-:S04]  /*00b0*/  SHF.L.U32 R0, R0, 0x1, RZ ;  /* 0x0000000100007819 */ /* 0x002fc800000006ff */
[----:B------:R-:W-:-:S04]  /*00c0*/  LOP3.LUT R0, R0, 0xfe, RZ, 0xc0, !PT ;  /* 0x000000fe00007812 */ /* 0x000fc800078ec0ff */
[----:B---3--:R-:W-:-:S04]  /*00d0*/  LEA R9, R9, R0, 0x8 ;  /* 0x0000000009097211 */ /* 0x008fc800078e40ff */
[----:B------:R-:W-:Y:S02]  /*00e0*/  SHF.R.S32.HI R0, RZ, 0x1f, R9 ;  /* 0x0000001fff007819 */ /* 0x000fe40000011409 */
[----:B------:R-:W-:Y:S02]  /*00f0*/  ISETP.GE.AND P2, PT, R9, 0x100, PT ;  /* 0x000001000900780c */ /* 0x000fe40003f46270 */
[----:B------:R-:W-:-:S04]  /*0100*/  LEA.HI R0, R0, R9, RZ, 0x2 ;  /* 0x0000000900007211 */ /* 0x000fc800078f10ff */
[----:B------:R-:W-:-:S05]  /*0110*/  LOP3.LUT R11, R0, 0xfffffffc, RZ, 0xc0, !PT ;  /* 0xfffffffc000b7812 */ /* 0x000fca00078ec0ff */
[----:B--2---:R-:W-:-:S05]  /*0120*/  IMAD.WIDE R14, R11, 0x4, R4 ;  /* 0x000000040b0e7825 */ /* 0x004fca00078e0204 */
[----:B------:R-:W2:Y:S04]  /*0130*/  @!P2 LDG.E.EL R19, desc[UR4][R14.64+0x4] ;  /* 0x000004040e13a981 */ /* 0x000ea8000c2e1900 */
[----:B------:R-:W3:Y:S01]  /*0140*/  @!P2 LDG.E.EL R18, desc[UR4][R14.64+0x4] ;  /* 0x000004040e12a981 */ /* 0x000ee2000c2e1900 */
[----:B------:R-:W-:-:S03]  /*0150*/  MOV R0, RZ ;  /* 0x000000ff00007202 */ /* 0x000fc60000000f00 */
[----:B------:R-:W5:Y:S04]  /*0160*/  @!P2 LDG.E.EL R17, desc[UR4][R14.64] ;  /* 0x000000040e11a981 */ /* 0x000f68000c2e1900 */
[----:B------:R-:W5:Y:S04]  /*0170*/  @!P2 LDG.E.EL R16, desc[UR4][R14.64] ;  /* 0x000000040e10a981 */ /* 0x000f68000c2e1900 */
[----:B------:R-:W5:Y:S04]  /*0180*/  @!P2 LDG.E.EL R8, desc[UR4][R14.64+0x8] ;  /* 0x000008040e08a981 */ /* 0x000f68000c2e1900 */
[----:B------:R-:W5:Y:S04]  /*0190*/  @!P2 LDG.E.EL R20, desc[UR4][R14.64+0x8] ;  /* 0x000008040e14a981 */ /* 0x000f68000c2e1900 */
[----:B------:R-:W5:Y:S04]  /*01a0*/  @!P2 LDG.E.EL R0, desc[UR4][R14.64+0xc] ;  /* 0x00000c040e00a981 */ /* 0x000f68000c2e1900 */
[----:B------:R-:W5:Y:S01]  /*01b0*/  @!P2 LDG.E.EL R10, desc[UR4][R14.64+0xc] ;  /* 0x00000c040e0aa981 */ /* 0x000f62000c2e1900 */
[----:B------:R-:W-:Y:S01]  /*01c0*/  CS2R R2, SRZ ;  /* 0x0000000000027805 */ /* 0x000fe2000001ff00 */
[----:B------:R-:W-:Y:S01]  /*01d0*/  IMAD.WIDE R12, R9, 0x4, R4 ;  /* 0x00000004090c7825 */ /* 0x000fe200078e0204 */
[----:B------:R-:W-:-:S02]  /*01e0*/  IADD3 R11, R9, -R11, RZ ;  /* 0x8000000b090b7210 */ /* 0x000fc40007ffe0ff */
[----:B------:R-:W-:Y:S02]  /*01f0*/  CS2R R4, SRZ ;  /* 0x0000000000047805 */ /* 0x000fe4000001ff00 */
[----:B------:R-:W5:Y:S01]  /*0200*/  @!P2 LDG.E.64 R2, desc[UR4][R12.64] ;  /* 0x000000040c02a981 */ /* 0x000f62000c1e1b00 */
[----:B----4-:R-:W-:-:S05]  /*0210*/  IMAD.WIDE R6, R11, 0x4, R6 ;  /* 0x000000040b067825 */ /* 0x010fca00078e0206 */
[----:B------:R1:W4:Y:S02]  /*0220*/  @!P2 LDG.E.EL.64 R4, desc[UR4][R6.64] ;  /* 0x000000040604a981 */ /* 0x000324000c2e1b00 */
[----:B-1----:R-:W1:Y:S01]  /*0230*/  LDC.64 R6, c[0x0][0x220] ;  /* 0x00008800ff067b82 */ /* 0x002e620000000a00 */
[----:B--2---:R-:W-:Y:S01]  /*0240*/  FMUL R14, R19, R19 ;  /* 0x00000013130e7220 */ /* 0x004fe20000400000 */
[----:B---3--:R-:W-:-:S03]  /*0250*/  FMUL R11, R18, R18 ;  /* 0x00000012120b7220 */ /* 0x008fc60000400000 */
[----:B-----5:R-:W-:Y:S01]  /*0260*/  FFMA R17, R17, R17, R14 ;  /* 0x0000001111117223 */ /* 0x020fe2000000000e */
[----:B------:R-:W-:-:S03]  /*0270*/  FFMA R11, R16, R16, R11 ;  /* 0x00000010100b7223 */ /* 0x000fc6000000000b */
[----:B------:R-:W-:Y:S01]  /*0280*/  FFMA R17, R8, R8, R17 ;  /* 0x0000000808117223 */ /* 0x000fe20000000011 */
[----:B------:R-:W-:-:S03]  /*0290*/  FFMA R11, R20, R20, R11 ;  /* 0x00000014140b7223 */ /* 0x000fc6000000000b */
[----:B------:R-:W-:Y:S01]  /*02a0*/  FFMA R17, R0, R0, R17 ;  /* 0x0000000000117223 */ /* 0x000fe20000000011 */
[----:B------:R-:W-:-:S03]  /*02b0*/  FFMA R11, R10, R10, R11 ;  /* 0x0000000a0a0b7223 */ /* 0x000fc6000000000b */
[----:B------:R-:W-:Y:S01]  /*02c0*/  FMUL R17, R17, 0.25 ;  /* 0x3e80000011117820 */ /* 0x000fe20000400000 */
[----:B------:R-:W-:-:S05]  /*02d0*/  FMUL R11, R11, 0.25 ;  /* 0x3e8000000b0b7820 */ /* 0x000fca0000400000 */
[----:B------:R-:W2:Y:S08]  /*02e0*/  MUFU.SQRT R17, R17 ;  /* 0x0000001100117308 */ /* 0x000eb00000002000 */
[----:B------:R-:W3:Y:S01]  /*02f0*/  MUFU.SQRT R11, R11 ;  /* 0x0000000b000b7308 */ /* 0x000ee20000002000 */
[----:B--2---:R-:W-:-:S05]  /*0300*/  FADD R8, R17, 9.9999999392252902908e-09 ;  /* 0x322bcc7711087421 */ /* 0x004fca0000000000 */
[----:B------:R-:W-:Y:S01]  /*0310*/  FSETP.GT.AND P1, PT, R8, 8.50705917302346158658e+37, PT ;  /* 0x7e8000000800780b */ /* 0x000fe20003f24000 */
[----:B---3--:R-:W-:-:S05]  /*0320*/  FADD R0, R11, 9.9999999392252902908e-09 ;  /* 0x322bcc770b007421 */ /* 0x008fca0000000000 */
[----:B------:R-:W-:-:S07]  /*0330*/  FSETP.GT.AND P0, PT, R0, 8.50705917302346158658e+37, PT ;  /* 0x7e8000000000780b */ /* 0x000fce0003f04000 */
[----:B------:R-:W-:-:S06]  /*0340*/  @P1 FMUL R8, R8, 0.25 ;  /* 0x3e80000008081820 */ /* 0x000fcc0000400000 */
[----:B------:R-:W-:Y:S01]  /*0350*/  @P0 FMUL R0, R0, 0.25 ;  /* 0x3e80000000000820 */ /* 0x000fe20000400000 */
[----:B------:R-:W2:Y:S08]  /*0360*/  MUFU.RCP R8, R8 ;  /* 0x0000000800087308 */ /* 0x000eb00000001000 */
[----:B------:R-:W3:Y:S01]  /*0370*/  MUFU.RCP R13, R0 ;  /* 0x00000000000d7308 */ /* 0x000ee20000001000 */
[----:B------:R-:W-:Y:S01]  /*0380*/  @P0 FMUL R2, R2, 0.25 ;  /* 0x3e80000002020820 */ /* 0x000fe20000400000 */
[----:B------:R-:W-:-:S04]  /*0390*/  @P1 FMUL R3, R3, 0.25 ;  /* 0x3e80000003031820 */ /* 0x000fc80000400000 */
[----:B--2---:R-:W-:-:S04]  /*03a0*/  FMUL R10, R8, R3 ;  /* 0x00000003080a7220 */ /* 0x004fc80000400000 */
[----:B----4-:R-:W-:Y:S01]  /*03b0*/  FMUL R5, R10, R5 ;  /* 0x000000050a057220 */ /* 0x010fe20000400000 */
[----:B---3--:R-:W-:Y:S01]  /*03c0*/  FMUL R13, R13, R2 ;  /* 0x000000020d0d7220 */ /* 0x008fe20000400000 */
[----:B-1----:R-:W-:-:S04]  /*03d0*/  IMAD.WIDE R2, R9, 0x4, R6 ;  /* 0x0000000409027825 */ /* 0x002fc800078e0206 */
[----:B------:R-:W-:Y:S01]  /*03e0*/  FMUL R4, R13, R4 ;  /* 0x000000040d047220 */ /* 0x000fe20000400000 */
[----:B------:R-:W-:Y:S06]  /*03f0*/  @P2 EXIT ;  /* 0x000000000000294d */ /* 0x000fec0003800000 */
[----:B------:R-:W-:Y:S01]  /*0400*/  STG.E.64 desc[UR4][R2.64], R4 ;  /* 0x0000000402007986 */ /* 0x000fe2000c101b04 */
[----:B------:R-:W-:Y:S05]  /*0410*/  EXIT ;  /* 0x000000000000794d */ /* 0x000fea0003800000 */
.L_x_0:
[----:B------:R-:W-:-:S00]  /*0420*/  BRA `(.L_x_0) ;  /* 0xfffffffc00fc7947 */ /* 0x000fc0000383ffff */
[----:B------:R-:W-:-:S00]  /*0430*/  NOP ;  /* 0x0000000000007918 */ /* 0x000fc00000000000 */
        /* <DEDUP_REMOVED lines=12> */
.L_x_1:


//--------------------- .nv.global.init           --------------------------
	.section	.nv.global.init,"aw",@progbits
.nv.global.init:
	.type		_$_str,@object
	.size		_$_str,(_$_str_$_2 - _$_str)
_$_str:
        /*0000*/ 	.byte	0x5f, 0x5f, 0x43, 0x55, 0x44, 0x41, 0x5f, 0x46, 0x54, 0x5a, 0x00
	.type		_$_str_$_2,@object
	.size		_$_str_$_2,(.L_1 - _$_str_$_2)
_$_str_$_2:
        /*000b*/ 	.byte	0x5f, 0x5f, 0x43, 0x55, 0x44, 0x41, 0x5f, 0x50, 0x52, 0x45, 0x43, 0x5f, 0x53, 0x51, 0x52, 0x54
        /*001b*/ 	.byte	0x00
.L_1:


//--------------------- .nv.constant0.triton_poi_fused_add_div_mean_mul_pow_sqrt_0 --------------------------
	.section	.nv.constant0.triton_poi_fused_add_div_mean_mul_pow_sqrt_0,"a",@progbits
	.sectionflags	@""
	.align	4
.nv.constant0.triton_poi_fused_add_div_mean_mul_pow_sqrt_0:
	.zero		556
